//
// Generated by NVIDIA NVVM Compiler
//
// Compiler Build ID: CL-36424714
// Cuda compilation tools, release 13.0, V13.0.88
// Based on NVVM 20.0.0
//

.version 9.0
.target sm_100
.address_size 64

	// .globl	_Z12faultyKernelPii

.visible .entry _Z12faultyKernelPii(
	.param .u64 .ptr .align 1 _Z12faultyKernelPii_param_0,
	.param .u32 _Z12faultyKernelPii_param_1
)
{
	.reg .b32 	%r<6>;
	.reg .b64 	%rd<5>;

	ld.param.u64 	%rd1, [_Z12faultyKernelPii_param_0];
	cvta.to.global.u64 	%rd2, %rd1;
	mov.u32 	%r1, %ctaid.x;
	mov.u32 	%r2, %ntid.x;
	mov.u32 	%r3, %tid.x;
	mad.lo.s32 	%r4, %r1, %r2, %r3;
	shl.b32 	%r5, %r4, 1;
	mul.wide.s32 	%rd3, %r4, 4;
	add.s64 	%rd4, %rd2, %rd3;
	st.global.u32 	[%rd4], %r5;
	ret;

}


// ===== COMPILED SASS (sm_100) =====

	.target	sm_100

	.elftype	@"ET_EXEC"


//--------------------- .note.nv.tkinfo           --------------------------
	.section	.note.nv.tkinfo,"",@"SHT_NOTE"
	.sectionflags	@"SHF_NOTE_NV_TKINFO"
	.tkinfo
        /*0018*/ 	.word	0x00000002
        /*0030*/ 	.string	""
        /*0030*/ 	.string	"ptxas"
        /*0030*/ 	.string	"Cuda compilation tools, release 13.0, V13.0.88"
        /*0030*/ 	.string	"Build cuda_13.0.r13.0/compiler.36424714_0"
        /*0030*/ 	.string	"-arch sm_100 -m 64 "



//--------------------- .note.nv.cuinfo           --------------------------
	.section	.note.nv.cuinfo,"",@"SHT_NOTE"
	.sectionflags	@"SHF_NOTE_NV_CUINFO"
        /*0018*/ 	.short	0x0002
        /*001a*/ 	.short	0x0064
        /*001c*/ 	.short	0x0082
	.zero		2


//--------------------- .nv.info                  --------------------------
	.section	.nv.info,"",@"SHT_CUDA_INFO"
	.align	4


	//----- nvinfo : EIATTR_REGCOUNT
	.align		4
        /*0000*/ 	.byte	0x04, 0x2f
        /*0002*/ 	.short	(.L_1 - .L_0)
	.align		4
.L_0:
        /*0004*/ 	.word	index@(_Z12faultyKernelPii)
        /*0008*/ 	.word	0x00000008


	//----- nvinfo : EIATTR_FRAME_SIZE
	.align		4
.L_1:
        /*000c*/ 	.byte	0x04, 0x11
        /*000e*/ 	.short	(.L_3 - .L_2)
	.align		4
.L_2:
        /*0010*/ 	.word	index@(_Z12faultyKernelPii)
        /*0014*/ 	.word	0x00000000


	//----- nvinfo : EIATTR_MIN_STACK_SIZE
	.align		4
.L_3:
        /*0018*/ 	.byte	0x04, 0x12
        /*001a*/ 	.short	(.L_5 - .L_4)
	.align		4
.L_4:
        /*001c*/ 	.word	index@(_Z12faultyKernelPii)
        /*0020*/ 	.word	0x00000000
.L_5:


//--------------------- .nv.compat                --------------------------
	.section	.nv.compat,"",@"SHT_CUDA_COMPAT_INFO"
	.align	4
        /*0000*/ 	.byte	0x02, 0x09, 0x00, 0x00, 0x02, 0x02, 0x01, 0x00, 0x02, 0x05, 0x05, 0x00, 0x03, 0x07, 0x01, 0x01
        /*0010*/ 	.byte	0x02, 0x03, 0x00, 0x00, 0x02, 0x06, 0x01, 0x00, 0x04, 0x0b, 0x08, 0x00, 0x09, 0x00, 0x00, 0x00
        /*0020*/ 	.byte	0x00, 0x00, 0x00, 0x00


//--------------------- .nv.info._Z12faultyKernelPii --------------------------
	.section	.nv.info._Z12faultyKernelPii,"",@"SHT_CUDA_INFO"
	.sectionflags	@""
	.align	4


	//----- nvinfo : EIATTR_CUDA_API_VERSION
	.align		4
        /*0000*/ 	.byte	0x04, 0x37
        /*0002*/ 	.short	(.L_7 - .L_6)
.L_6:
        /*0004*/ 	.word	0x00000082


	//----- nvinfo : EIATTR_KPARAM_INFO
	.align		4
.L_7:
        /*0008*/ 	.byte	0x04, 0x17
        /*000a*/ 	.short	(.L_9 - .L_8)
.L_8:
        /*000c*/ 	.word	0x00000000
        /*0010*/ 	.short	0x0001
        /*0012*/ 	.short	0x0008
        /*0014*/ 	.byte	0x00, 0xf0, 0x11, 0x00


	//----- nvinfo : EIATTR_KPARAM_INFO
	.align		4
.L_9:
        /*0018*/ 	.byte	0x04, 0x17
        /*001a*/ 	.short	(.L_11 - .L_10)
.L_10:
        /*001c*/ 	.word	0x00000000
        /*0020*/ 	.short	0x0000
        /*0022*/ 	.short	0x0000
        /*0024*/ 	.byte	0x00, 0xf5, 0x21, 0x00


	//----- nvinfo : EIATTR_SPARSE_MMA_MASK
	.align		4
.L_11:
        /*0028*/ 	.byte	0x03, 0x50
        /*002a*/ 	.short	0x0000


	//----- nvinfo : EIATTR_MAXREG_COUNT
	.align		4
        /*002c*/ 	.byte	0x03, 0x1b
        /*002e*/ 	.short	0x00ff


	//----- nvinfo : EIATTR_MERCURY_ISA_VERSION
	.align		4
        /*0030*/ 	.byte	0x03, 0x5f
        /*0032*/ 	.short	0x0101


	//----- nvinfo : EIATTR_VRC_CTA_INIT_COUNT
	.align		4
        /*0034*/ 	.byte	0x02, 0x4a
	.zero		1
	.zero		1


	//----- nvinfo : EIATTR_EXIT_INSTR_OFFSETS
	.align		4
        /*0038*/ 	.byte	0x04, 0x1c
        /*003a*/ 	.short	(.L_13 - .L_12)


	//   ....[0]....
.L_12:
        /*003c*/ 	.word	0x000000a0


	//----- nvinfo : EIATTR_CBANK_PARAM_SIZE
	.align		4
.L_13:
        /*0040*/ 	.byte	0x03, 0x19
        /*0042*/ 	.short	0x000c


	//----- nvinfo : EIATTR_PARAM_CBANK
	.align		4
        /*0044*/ 	.byte	0x04, 0x0a
        /*0046*/ 	.short	(.L_15 - .L_14)
	.align		4
.L_14:
        /*0048*/ 	.word	index@(.nv.constant0._Z12faultyKernelPii)
        /*004c*/ 	.short	0x0380
        /*004e*/ 	.short	0x000c


	//----- nvinfo : EIATTR_SW_WAR
	.align		4
.L_15:
        /*0050*/ 	.byte	0x04, 0x36
        /*0052*/ 	.short	(.L_17 - .L_16)
.L_16:
        /*0054*/ 	.word	0x00000008
.L_17:


//--------------------- .nv.callgraph             --------------------------
	.section	.nv.callgraph,"",@"SHT_CUDA_CALLGRAPH"
	.align	4
	.sectionentsize	8
	.align		4
        /*0000*/ 	.word	0x00000000
	.align		4
        /*0004*/ 	.word	0xffffffff
	.align		4
        /*0008*/ 	.word	0x00000000
	.align		4
        /*000c*/ 	.word	0xfffffffe
	.align		4
        /*0010*/ 	.word	0x00000000
	.align		4
        /*0014*/ 	.word	0xfffffffd
	.align		4
        /*0018*/ 	.word	0x00000000
	.align		4
        /*001c*/ 	.word	0xfffffffc


//--------------------- .text._Z12faultyKernelPii --------------------------
	.section	.text._Z12faultyKernelPii,"ax",@progbits
	.align	128
        .global         _Z12faultyKernelPii
        .type           _Z12faultyKernelPii,@function
        .size           _Z12faultyKernelPii,(.L_x_1 - _Z12faultyKernelPii)
        .other          _Z12faultyKernelPii,@"STO_CUDA_ENTRY STV_DEFAULT"
_Z12faultyKernelPii:
.text._Z12faultyKernelPii:
[----:B------:R-:W-:Y:S01]  /*0000*/  LDC R1, c[0x0][0x37c] ;  /* 0x0000df00ff017b82 */ /* 0x000fe20000000800 */
[----:B------:R-:W0:Y:S07]  /*0010*/  S2R R0, SR_TID.X ;  /* 0x0000000000007919 */ /* 0x000e2e0000002100 */
[----:B------:R-:W0:Y:S01]  /*0020*/  S2UR UR6, SR_CTAID.X ;  /* 0x00000000000679c3 */ /* 0x000e220000002500 */
[----:B------:R-:W1:Y:S07]  /*0030*/  LDCU.64 UR4, c[0x0][0x358] ;  /* 0x00006b00ff0477ac */ /* 0x000e6e0008000a00 */
[----:B------:R-:W0:Y:S08]  /*0040*/  LDC R5, c[0x0][0x360] ;  /* 0x0000d800ff057b82 */ /* 0x000e300000000800 */
[----:B------:R-:W2:Y:S01]  /*0050*/  LDC.64 R2, c[0x0][0x380] ;  /* 0x0000e000ff027b82 */ /* 0x000ea20000000a00 */
[----:B0-----:R-:W-:-:S04]  /*0060*/  IMAD R5, R5, UR6, R0 ;  /* 0x0000000605057c24 */ /* 0x001fc8000f8e0200 */
[C---:B--2---:R-:W-:Y:S01]  /*0070*/  IMAD.WIDE R2, R5.reuse, 0x4, R2 ;  /* 0x0000000405027825 */ /* 0x044fe200078e0202 */
[----:B------:R-:W-:-:S05]  /*0080*/  SHF.L.U32 R5, R5, 0x1, RZ ;  /* 0x0000000105057819 */ /* 0x000fca00000006ff */
[----:B-1----:R-:W-:Y:S01]  /*0090*/  STG.E desc[UR4][R2.64], R5 ;  /* 0x0000000502007986 */ /* 0x002fe2000c101904 */
[----:B------:R-:W-:Y:S05]  /*00a0*/  EXIT ;  /* 0x000000000000794d */ /* 0x000fea0003800000 */
.L_x_0:
[----:B------:R-:W-:-:S00]  /*00b0*/  BRA `(.L_x_0) ;  /* 0xfffffffc00fc7947 */ /* 0x000fc0000383ffff */
[----:B------:R-:W-:-:S00]  /*00c0*/  NOP ;  /* 0x0000000000007918 */ /* 0x000fc00000000000 */
        /* <DEDUP_REMOVED lines=11> */
.L_x_1:


//--------------------- .nv.shared.reserved.0     --------------------------
	.section	.nv.shared.reserved.0,"aw",@nobits
	.weak		__nv_reservedSMEM_offset_0_alias
	.size		__nv_reservedSMEM_offset_0_alias, 0, 64
	.other		__nv_reservedSMEM_offset_0_alias,@"STO_CUDA_RESERVED_SHARED STV_DEFAULT"
__nv_reservedSMEM_offset_0_alias:
	.zero		0
	.zero		64


//--------------------- .nv.constant0._Z12faultyKernelPii --------------------------
	.section	.nv.constant0._Z12faultyKernelPii,"a",@progbits
	.sectionflags	@""
	.align	4
.nv.constant0._Z12faultyKernelPii:
	.zero		908


//--------------------- SYMBOLS --------------------------

	.type		.nv.reservedSmem.offset0,@object
	.size		.nv.reservedSmem.offset0,0x4
